//
// Generated by NVIDIA NVVM Compiler
//
// Compiler Build ID: CL-36424714
// Cuda compilation tools, release 13.0, V13.0.88
// Based on NVVM 20.0.0
//

.version 9.0
.target sm_100
.address_size 64

	// .globl	_Z11globalarrayPf
.const .align 4 .b8 A[32] = {0, 0, 0, 0, 0, 0, 128, 63, 0, 0, 0, 64, 0, 0, 64, 64, 0, 0, 128, 64, 0, 0, 160, 64, 0, 0, 192, 64, 0, 0, 224, 64};

.visible .entry _Z11globalarrayPf(
	.param .u64 .ptr .align 1 _Z11globalarrayPf_param_0
)
{
	.reg .pred 	%p<2>;
	.reg .b32 	%r<3>;
	.reg .b32 	%f<3>;
	.reg .b64 	%rd<6>;

	ld.param.u64 	%rd1, [_Z11globalarrayPf_param_0];
	mov.u32 	%r1, %tid.x;
	mul.wide.u32 	%rd2, %r1, 4;
	mov.u64 	%rd3, A;
	add.s64 	%rd4, %rd3, %rd2;
	ld.const.f32 	%f1, [%rd4];
	cvt.rzi.s32.f32 	%r2, %f1;
	setp.eq.s32 	%p1, %r2, %r1;
	@%p1 bra 	$L__BB0_2;
	cvta.to.global.u64 	%rd5, %rd1;
	cvt.rn.f32.u32 	%f2, %r1;
	st.global.f32 	[%rd5], %f2;
$L__BB0_2:
	ret;

}


// ===== COMPILED SASS (sm_100) =====

	.target	sm_100

	.elftype	@"ET_EXEC"


//--------------------- .note.nv.tkinfo           --------------------------
	.section	.note.nv.tkinfo,"",@"SHT_NOTE"
	.sectionflags	@"SHF_NOTE_NV_TKINFO"
	.tkinfo
        /*0018*/ 	.word	0x00000002
        /*0030*/ 	.string	""
        /*0030*/ 	.string	"ptxas"
        /*0030*/ 	.string	"Cuda compilation tools, release 13.0, V13.0.88"
        /*0030*/ 	.string	"Build cuda_13.0.r13.0/compiler.36424714_0"
        /*0030*/ 	.string	"-arch sm_100 -m 64 "



//--------------------- .note.nv.cuinfo           --------------------------
	.section	.note.nv.cuinfo,"",@"SHT_NOTE"
	.sectionflags	@"SHF_NOTE_NV_CUINFO"
        /*0018*/ 	.short	0x0002
        /*001a*/ 	.short	0x0064
        /*001c*/ 	.short	0x0082
	.zero		2


//--------------------- .nv.info                  --------------------------
	.section	.nv.info,"",@"SHT_CUDA_INFO"
	.align	4


	//----- nvinfo : EIATTR_REGCOUNT
	.align		4
        /*0000*/ 	.byte	0x04, 0x2f
        /*0002*/ 	.short	(.L_2 - .L_1)
	.align		4
.L_1:
        /*0004*/ 	.word	index@(_Z11globalarrayPf)
        /*0008*/ 	.word	0x00000008


	//----- nvinfo : EIATTR_FRAME_SIZE
	.align		4
.L_2:
        /*000c*/ 	.byte	0x04, 0x11
        /*000e*/ 	.short	(.L_4 - .L_3)
	.align		4
.L_3:
        /*0010*/ 	.word	index@(_Z11globalarrayPf)
        /*0014*/ 	.word	0x00000000


	//----- nvinfo : EIATTR_MIN_STACK_SIZE
	.align		4
.L_4:
        /*0018*/ 	.byte	0x04, 0x12
        /*001a*/ 	.short	(.L_6 - .L_5)
	.align		4
.L_5:
        /*001c*/ 	.word	index@(_Z11globalarrayPf)
        /*0020*/ 	.word	0x00000000
.L_6:


//--------------------- .nv.compat                --------------------------
	.section	.nv.compat,"",@"SHT_CUDA_COMPAT_INFO"
	.align	4
        /*0000*/ 	.byte	0x02, 0x09, 0x00, 0x00, 0x02, 0x02, 0x01, 0x00, 0x02, 0x05, 0x05, 0x00, 0x03, 0x07, 0x01, 0x01
        /*0010*/ 	.byte	0x02, 0x03, 0x00, 0x00, 0x02, 0x06, 0x01, 0x00, 0x04, 0x0b, 0x08, 0x00, 0x09, 0x00, 0x00, 0x00
        /*0020*/ 	.byte	0x00, 0x00, 0x00, 0x00


//--------------------- .nv.info._Z11globalarrayPf --------------------------
	.section	.nv.info._Z11globalarrayPf,"",@"SHT_CUDA_INFO"
	.sectionflags	@""
	.align	4


	//----- nvinfo : EIATTR_CUDA_API_VERSION
	.align		4
        /*0000*/ 	.byte	0x04, 0x37
        /*0002*/ 	.short	(.L_8 - .L_7)
.L_7:
        /*0004*/ 	.word	0x00000082


	//----- nvinfo : EIATTR_KPARAM_INFO
	.align		4
.L_8:
        /*0008*/ 	.byte	0x04, 0x17
        /*000a*/ 	.short	(.L_10 - .L_9)
.L_9:
        /*000c*/ 	.word	0x00000000
        /*0010*/ 	.short	0x0000
        /*0012*/ 	.short	0x0000
        /*0014*/ 	.byte	0x00, 0xf5, 0x21, 0x00


	//----- nvinfo : EIATTR_SPARSE_MMA_MASK
	.align		4
.L_10:
        /*0018*/ 	.byte	0x03, 0x50
        /*001a*/ 	.short	0x0000


	//----- nvinfo : EIATTR_MAXREG_COUNT
	.align		4
        /*001c*/ 	.byte	0x03, 0x1b
        /*001e*/ 	.short	0x00ff


	//----- nvinfo : EIATTR_MERCURY_ISA_VERSION
	.align		4
        /*0020*/ 	.byte	0x03, 0x5f
        /*0022*/ 	.short	0x0101


	//----- nvinfo : EIATTR_VRC_CTA_INIT_COUNT
	.align		4
        /*0024*/ 	.byte	0x02, 0x4a
	.zero		1
	.zero		1


	//----- nvinfo : EIATTR_EXIT_INSTR_OFFSETS
	.align		4
        /*0028*/ 	.byte	0x04, 0x1c
        /*002a*/ 	.short	(.L_12 - .L_11)


	//   ....[0]....
.L_11:
        /*002c*/ 	.word	0x00000060


	//   ....[1]....
        /*0030*/ 	.word	0x000000b0


	//----- nvinfo : EIATTR_CBANK_PARAM_SIZE
	.align		4
.L_12:
        /*0034*/ 	.byte	0x03, 0x19
        /*0036*/ 	.short	0x0008


	//----- nvinfo : EIATTR_PARAM_CBANK
	.align		4
        /*0038*/ 	.byte	0x04, 0x0a
        /*003a*/ 	.short	(.L_14 - .L_13)
	.align		4
.L_13:
        /*003c*/ 	.word	index@(.nv.constant0._Z11globalarrayPf)
        /*0040*/ 	.short	0x0380
        /*0042*/ 	.short	0x0008


	//----- nvinfo : EIATTR_SW_WAR
	.align		4
.L_14:
        /*0044*/ 	.byte	0x04, 0x36
        /*0046*/ 	.short	(.L_16 - .L_15)
.L_15:
        /*0048*/ 	.word	0x00000008
.L_16:


//--------------------- .nv.callgraph             --------------------------
	.section	.nv.callgraph,"",@"SHT_CUDA_CALLGRAPH"
	.align	4
	.sectionentsize	8
	.align		4
        /*0000*/ 	.word	0x00000000
	.align		4
        /*0004*/ 	.word	0xffffffff
	.align		4
        /*0008*/ 	.word	0x00000000
	.align		4
        /*000c*/ 	.word	0xfffffffe
	.align		4
        /*0010*/ 	.word	0x00000000
	.align		4
        /*0014*/ 	.word	0xfffffffd
	.align		4
        /*0018*/ 	.word	0x00000000
	.align		4
        /*001c*/ 	.word	0xfffffffc


//--------------------- .nv.constant3             --------------------------
	.section	.nv.constant3,"a",@progbits
	.align	4
.nv.constant3:
	.type		A,@object
	.size		A,(.L_0 - A)
A:
        /*0000*/ 	.byte	0x00, 0x00, 0x00, 0x00, 0x00, 0x00, 0x80, 0x3f, 0x00, 0x00, 0x00, 0x40, 0x00, 0x00, 0x40, 0x40
        /*0010*/ 	.byte	0x00, 0x00, 0x80, 0x40, 0x00, 0x00, 0xa0, 0x40, 0x00, 0x00, 0xc0, 0x40, 0x00, 0x00, 0xe0, 0x40
.L_0:


//--------------------- .text._Z11globalarrayPf   --------------------------
	.section	.text._Z11globalarrayPf,"ax",@progbits
	.align	128
        .global         _Z11globalarrayPf
        .type           _Z11globalarrayPf,@function
        .size           _Z11globalarrayPf,(.L_x_1 - _Z11globalarrayPf)
        .other          _Z11globalarrayPf,@"STO_CUDA_ENTRY STV_DEFAULT"
_Z11globalarrayPf:
.text._Z11globalarrayPf:
[----:B------:R-:W-:Y:S01]  /*0000*/  LDC R1, c[0x0][0x37c] ;  /* 0x0000df00ff017b82 */ /* 0x000fe20000000800 */
[----:B------:R-:W0:Y:S02]  /*0010*/  S2R R5, SR_TID.X ;  /* 0x0000000000057919 */ /* 0x000e240000002100 */
[----:B0-----:R-:W-:-:S06]  /*0020*/  IMAD.SHL.U32 R0, R5, 0x4, RZ ;  /* 0x0000000405007824 */ /* 0x001fcc00078e00ff */
[----:B------:R-:W0:Y:S02]  /*0030*/  LDC R0, c[0x3][R0] ;  /* 0x00c0000000007b82 */ /* 0x000e240000000800 */
[----:B0-----:R-:W0:Y:S02]  /*0040*/  F2I.TRUNC.NTZ R2, R0 ;  /* 0x0000000000027305 */ /* 0x001e24000020f100 */
[----:B0-----:R-:W-:-:S13]  /*0050*/  ISETP.NE.AND P0, PT, R2, R5, PT ;  /* 0x000000050200720c */ /* 0x001fda0003f05270 */
[----:B------:R-:W-:Y:S05]  /*0060*/  @!P0 EXIT ;  /* 0x000000000000894d */ /* 0x000fea0003800000 */
[----:B------:R-:W0:Y:S01]  /*0070*/  LDC.64 R2, c[0x0][0x380] ;  /* 0x0000e000ff027b82 */ /* 0x000e220000000a00 */
[----:B------:R-:W0:Y:S01]  /*0080*/  LDCU.64 UR4, c[0x0][0x358] ;  /* 0x00006b00ff0477ac */ /* 0x000e220008000a00 */
[----:B------:R-:W-:-:S05]  /*0090*/  I2FP.F32.U32 R5, R5 ;  /* 0x0000000500057245 */ /* 0x000fca0000201000 */
[----:B0-----:R-:W-:Y:S01]  /*00a0*/  STG.E desc[UR4][R2.64], R5 ;  /* 0x0000000502007986 */ /* 0x001fe2000c101904 */
[----:B------:R-:W-:Y:S05]  /*00b0*/  EXIT ;  /* 0x000000000000794d */ /* 0x000fea0003800000 */
.L_x_0:
[----:B------:R-:W-:-:S00]  /*00c0*/  BRA `(.L_x_0) ;  /* 0xfffffffc00fc7947 */ /* 0x000fc0000383ffff */
[----:B------:R-:W-:-:S00]  /*00d0*/  NOP ;  /* 0x0000000000007918 */ /* 0x000fc00000000000 */
        /* <DEDUP_REMOVED lines=10> */
.L_x_1:


//--------------------- .nv.shared.reserved.0     --------------------------
	.section	.nv.shared.reserved.0,"aw",@nobits
	.weak		__nv_reservedSMEM_offset_0_alias
	.size		__nv_reservedSMEM_offset_0_alias, 0, 64
	.other		__nv_reservedSMEM_offset_0_alias,@"STO_CUDA_RESERVED_SHARED STV_DEFAULT"
__nv_reservedSMEM_offset_0_alias:
	.zero		0
	.zero		64


//--------------------- .nv.constant0._Z11globalarrayPf --------------------------
	.section	.nv.constant0._Z11globalarrayPf,"a",@progbits
	.sectionflags	@""
	.align	4
.nv.constant0._Z11globalarrayPf:
	.zero		904


//--------------------- SYMBOLS --------------------------

	.type		.nv.reservedSmem.offset0,@object
	.size		.nv.reservedSmem.offset0,0x4
